//
// Generated by NVIDIA NVVM Compiler
//
// Compiler Build ID: CL-36424714
// Cuda compilation tools, release 13.0, V13.0.88
// Based on NVVM 20.0.0
//

.version 9.0
.target sm_100
.address_size 64

	// .globl	_Z3addPi

.visible .entry _Z3addPi(
	.param .u64 .ptr .align 1 _Z3addPi_param_0
)
{
	.reg .b32 	%r<2>;
	.reg .b64 	%rd<5>;

	ld.param.u64 	%rd1, [_Z3addPi_param_0];
	cvta.to.global.u64 	%rd2, %rd1;
	mov.u32 	%r1, %ctaid.x;
	mul.wide.u32 	%rd3, %r1, 4;
	add.s64 	%rd4, %rd2, %rd3;
	st.global.u32 	[%rd4], %r1;
	ret;

}


// ===== COMPILED SASS (sm_100) =====

	.target	sm_100

	.elftype	@"ET_EXEC"


//--------------------- .note.nv.tkinfo           --------------------------
	.section	.note.nv.tkinfo,"",@"SHT_NOTE"
	.sectionflags	@"SHF_NOTE_NV_TKINFO"
	.tkinfo
        /*0018*/ 	.word	0x00000002
        /*0030*/ 	.string	""
        /*0030*/ 	.string	"ptxas"
        /*0030*/ 	.string	"Cuda compilation tools, release 13.0, V13.0.88"
        /*0030*/ 	.string	"Build cuda_13.0.r13.0/compiler.36424714_0"
        /*0030*/ 	.string	"-arch sm_100 -m 64 "



//--------------------- .note.nv.cuinfo           --------------------------
	.section	.note.nv.cuinfo,"",@"SHT_NOTE"
	.sectionflags	@"SHF_NOTE_NV_CUINFO"
        /*0018*/ 	.short	0x0002
        /*001a*/ 	.short	0x0064
        /*001c*/ 	.short	0x0082
	.zero		2


//--------------------- .nv.info                  --------------------------
	.section	.nv.info,"",@"SHT_CUDA_INFO"
	.align	4


	//----- nvinfo : EIATTR_REGCOUNT
	.align		4
        /*0000*/ 	.byte	0x04, 0x2f
        /*0002*/ 	.short	(.L_1 - .L_0)
	.align		4
.L_0:
        /*0004*/ 	.word	index@(_Z3addPi)
        /*0008*/ 	.word	0x00000008


	//----- nvinfo : EIATTR_FRAME_SIZE
	.align		4
.L_1:
        /*000c*/ 	.byte	0x04, 0x11
        /*000e*/ 	.short	(.L_3 - .L_2)
	.align		4
.L_2:
        /*0010*/ 	.word	index@(_Z3addPi)
        /*0014*/ 	.word	0x00000000


	//----- nvinfo : EIATTR_MIN_STACK_SIZE
	.align		4
.L_3:
        /*0018*/ 	.byte	0x04, 0x12
        /*001a*/ 	.short	(.L_5 - .L_4)
	.align		4
.L_4:
        /*001c*/ 	.word	index@(_Z3addPi)
        /*0020*/ 	.word	0x00000000
.L_5:


//--------------------- .nv.compat                --------------------------
	.section	.nv.compat,"",@"SHT_CUDA_COMPAT_INFO"
	.align	4
        /*0000*/ 	.byte	0x02, 0x09, 0x00, 0x00, 0x02, 0x02, 0x01, 0x00, 0x02, 0x05, 0x05, 0x00, 0x03, 0x07, 0x01, 0x01
        /*0010*/ 	.byte	0x02, 0x03, 0x00, 0x00, 0x02, 0x06, 0x01, 0x00, 0x04, 0x0b, 0x08, 0x00, 0x09, 0x00, 0x00, 0x00
        /*0020*/ 	.byte	0x00, 0x00, 0x00, 0x00


//--------------------- .nv.info._Z3addPi         --------------------------
	.section	.nv.info._Z3addPi,"",@"SHT_CUDA_INFO"
	.sectionflags	@""
	.align	4


	//----- nvinfo : EIATTR_CUDA_API_VERSION
	.align		4
        /*0000*/ 	.byte	0x04, 0x37
        /*0002*/ 	.short	(.L_7 - .L_6)
.L_6:
        /*0004*/ 	.word	0x00000082


	//----- nvinfo : EIATTR_KPARAM_INFO
	.align		4
.L_7:
        /*0008*/ 	.byte	0x04, 0x17
        /*000a*/ 	.short	(.L_9 - .L_8)
.L_8:
        /*000c*/ 	.word	0x00000000
        /*0010*/ 	.short	0x0000
        /*0012*/ 	.short	0x0000
        /*0014*/ 	.byte	0x00, 0xf5, 0x21, 0x00


	//----- nvinfo : EIATTR_SPARSE_MMA_MASK
	.align		4
.L_9:
        /*0018*/ 	.byte	0x03, 0x50
        /*001a*/ 	.short	0x0000


	//----- nvinfo : EIATTR_MAXREG_COUNT
	.align		4
        /*001c*/ 	.byte	0x03, 0x1b
        /*001e*/ 	.short	0x00ff


	//----- nvinfo : EIATTR_MERCURY_ISA_VERSION
	.align		4
        /*0020*/ 	.byte	0x03, 0x5f
        /*0022*/ 	.short	0x0101


	//----- nvinfo : EIATTR_VRC_CTA_INIT_COUNT
	.align		4
        /*0024*/ 	.byte	0x02, 0x4a
	.zero		1
	.zero		1


	//----- nvinfo : EIATTR_EXIT_INSTR_OFFSETS
	.align		4
        /*0028*/ 	.byte	0x04, 0x1c
        /*002a*/ 	.short	(.L_11 - .L_10)


	//   ....[0]....
.L_10:
        /*002c*/ 	.word	0x00000060


	//----- nvinfo : EIATTR_CBANK_PARAM_SIZE
	.align		4
.L_11:
        /*0030*/ 	.byte	0x03, 0x19
        /*0032*/ 	.short	0x0008


	//----- nvinfo : EIATTR_PARAM_CBANK
	.align		4
        /*0034*/ 	.byte	0x04, 0x0a
        /*0036*/ 	.short	(.L_13 - .L_12)
	.align		4
.L_12:
        /*0038*/ 	.word	index@(.nv.constant0._Z3addPi)
        /*003c*/ 	.short	0x0380
        /*003e*/ 	.short	0x0008


	//----- nvinfo : EIATTR_SW_WAR
	.align		4
.L_13:
        /*0040*/ 	.byte	0x04, 0x36
        /*0042*/ 	.short	(.L_15 - .L_14)
.L_14:
        /*0044*/ 	.word	0x00000008
.L_15:


//--------------------- .nv.callgraph             --------------------------
	.section	.nv.callgraph,"",@"SHT_CUDA_CALLGRAPH"
	.align	4
	.sectionentsize	8
	.align		4
        /*0000*/ 	.word	0x00000000
	.align		4
        /*0004*/ 	.word	0xffffffff
	.align		4
        /*0008*/ 	.word	0x00000000
	.align		4
        /*000c*/ 	.word	0xfffffffe
	.align		4
        /*0010*/ 	.word	0x00000000
	.align		4
        /*0014*/ 	.word	0xfffffffd
	.align		4
        /*0018*/ 	.word	0x00000000
	.align		4
        /*001c*/ 	.word	0xfffffffc


//--------------------- .text._Z3addPi            --------------------------
	.section	.text._Z3addPi,"ax",@progbits
	.align	128
        .global         _Z3addPi
        .type           _Z3addPi,@function
        .size           _Z3addPi,(.L_x_1 - _Z3addPi)
        .other          _Z3addPi,@"STO_CUDA_ENTRY STV_DEFAULT"
_Z3addPi:
.text._Z3addPi:
[----:B------:R-:W-:Y:S01]  /*0000*/  LDC R1, c[0x0][0x37c] ;  /* 0x0000df00ff017b82 */ /* 0x000fe20000000800 */
[----:B------:R-:W0:Y:S07]  /*0010*/  S2R R5, SR_CTAID.X ;  /* 0x0000000000057919 */ /* 0x000e2e0000002500 */
[----:B------:R-:W0:Y:S01]  /*0020*/  LDC.64 R2, c[0x0][0x380] ;  /* 0x0000e000ff027b82 */ /* 0x000e220000000a00 */
[----:B------:R-:W1:Y:S01]  /*0030*/  LDCU.64 UR4, c[0x0][0x358] ;  /* 0x00006b00ff0477ac */ /* 0x000e620008000a00 */
[----:B0-----:R-:W-:-:S05]  /*0040*/  IMAD.WIDE.U32 R2, R5, 0x4, R2 ;  /* 0x0000000405027825 */ /* 0x001fca00078e0002 */
[----:B-1----:R-:W-:Y:S01]  /*0050*/  STG.E desc[UR4][R2.64], R5 ;  /* 0x0000000502007986 */ /* 0x002fe2000c101904 */
[----:B------:R-:W-:Y:S05]  /*0060*/  EXIT ;  /* 0x000000000000794d */ /* 0x000fea0003800000 */
.L_x_0:
[----:B------:R-:W-:-:S00]  /*0070*/  BRA `(.L_x_0) ;  /* 0xfffffffc00fc7947 */ /* 0x000fc0000383ffff */
[----:B------:R-:W-:-:S00]  /*0080*/  NOP ;  /* 0x0000000000007918 */ /* 0x000fc00000000000 */
[----:B------:R-:W-:-:S00]  /*0090*/  NOP ;  /* 0x0000000000007918 */ /* 0x000fc00000000000 */
[----:B------:R-:W-:-:S00]  /*00a0*/  NOP ;  /* 0x0000000000007918 */ /* 0x000fc00000000000 */
[----:B------:R-:W-:-:S00]  /*00b0*/  NOP ;  /* 0x0000000000007918 */ /* 0x000fc00000000000 */
[----:B------:R-:W-:-:S00]  /*00c0*/  NOP ;  /* 0x0000000000007918 */ /* 0x000fc00000000000 */
[----:B------:R-:W-:-:S00]  /*00d0*/  NOP ;  /* 0x0000000000007918 */ /* 0x000fc00000000000 */
[----:B------:R-:W-:-:S00]  /*00e0*/  NOP ;  /* 0x0000000000007918 */ /* 0x000fc00000000000 */
[----:B------:R-:W-:-:S00]  /*00f0*/  NOP ;  /* 0x0000000000007918 */ /* 0x000fc00000000000 */
.L_x_1:


//--------------------- .nv.shared.reserved.0     --------------------------
	.section	.nv.shared.reserved.0,"aw",@nobits
	.weak		__nv_reservedSMEM_offset_0_alias
	.size		__nv_reservedSMEM_offset_0_alias, 0, 64
	.other		__nv_reservedSMEM_offset_0_alias,@"STO_CUDA_RESERVED_SHARED STV_DEFAULT"
__nv_reservedSMEM_offset_0_alias:
	.zero		0
	.zero		64


//--------------------- .nv.constant0._Z3addPi    --------------------------
	.section	.nv.constant0._Z3addPi,"a",@progbits
	.sectionflags	@""
	.align	4
.nv.constant0._Z3addPi:
	.zero		904


//--------------------- SYMBOLS --------------------------

	.type		.nv.reservedSmem.offset0,@object
	.size		.nv.reservedSmem.offset0,0x4
